//
// Generated by NVIDIA NVVM Compiler
//
// Compiler Build ID: CL-36424714
// Cuda compilation tools, release 13.0, V13.0.88
// Based on NVVM 20.0.0
//

.version 9.0
.target sm_100
.address_size 64

	// .globl	_Z11helloKernelv
.extern .func  (.param .b32 func_retval0) vprintf
(
	.param .b64 vprintf_param_0,
	.param .b64 vprintf_param_1
)
;
.global .align 1 .b8 $str[32] = {72, 101, 108, 108, 111, 32, 119, 111, 114, 108, 100, 33, 32, 77, 121, 32, 116, 104, 114, 101, 97, 100, 73, 100, 32, 105, 115, 32, 37, 100, 10};

.visible .entry _Z11helloKernelv()
{
	.local .align 8 .b8 	__local_depot0[8];
	.reg .b64 	%SP;
	.reg .b64 	%SPL;
	.reg .b32 	%r<7>;
	.reg .b64 	%rd<5>;

	mov.u64 	%SPL, __local_depot0;
	cvta.local.u64 	%SP, %SPL;
	add.u64 	%rd1, %SP, 0;
	add.u64 	%rd2, %SPL, 0;
	mov.u32 	%r1, %ctaid.x;
	mov.u32 	%r2, %ntid.x;
	mov.u32 	%r3, %tid.x;
	mad.lo.s32 	%r4, %r1, %r2, %r3;
	st.local.u32 	[%rd2], %r4;
	mov.u64 	%rd3, $str;
	cvta.global.u64 	%rd4, %rd3;
	{ // callseq 0, 0
	.param .b64 param0;
	st.param.b64 	[param0], %rd4;
	.param .b64 param1;
	st.param.b64 	[param1], %rd1;
	.param .b32 retval0;
	call.uni (retval0), 
	vprintf, 
	(
	param0, 
	param1
	);
	ld.param.b32 	%r5, [retval0];
	} // callseq 0
	ret;

}


// ===== COMPILED SASS (sm_100) =====

	.target	sm_100

	.elftype	@"ET_EXEC"


//--------------------- .note.nv.tkinfo           --------------------------
	.section	.note.nv.tkinfo,"",@"SHT_NOTE"
	.sectionflags	@"SHF_NOTE_NV_TKINFO"
	.tkinfo
        /*0018*/ 	.word	0x00000002
        /*0030*/ 	.string	""
        /*0030*/ 	.string	"ptxas"
        /*0030*/ 	.string	"Cuda compilation tools, release 13.0, V13.0.88"
        /*0030*/ 	.string	"Build cuda_13.0.r13.0/compiler.36424714_0"
        /*0030*/ 	.string	"-arch sm_100 -m 64 "



//--------------------- .note.nv.cuinfo           --------------------------
	.section	.note.nv.cuinfo,"",@"SHT_NOTE"
	.sectionflags	@"SHF_NOTE_NV_CUINFO"
        /*0018*/ 	.short	0x0002
        /*001a*/ 	.short	0x0064
        /*001c*/ 	.short	0x0082
	.zero		2


//--------------------- .nv.info                  --------------------------
	.section	.nv.info,"",@"SHT_CUDA_INFO"
	.align	4


	//----- nvinfo : EIATTR_REGCOUNT
	.align		4
        /*0000*/ 	.byte	0x04, 0x2f
        /*0002*/ 	.short	(.L_2 - .L_1)
	.align		4
.L_1:
        /*0004*/ 	.word	index@(_Z11helloKernelv)
        /*0008*/ 	.word	0x00000018


	//----- nvinfo : EIATTR_FRAME_SIZE
	.align		4
.L_2:
        /*000c*/ 	.byte	0x04, 0x11
        /*000e*/ 	.short	(.L_4 - .L_3)
	.align		4
.L_3:
        /*0010*/ 	.word	index@(_Z11helloKernelv)
        /*0014*/ 	.word	0x00000008


	//----- nvinfo : EIATTR_MIN_STACK_SIZE
	.align		4
.L_4:
        /*0018*/ 	.byte	0x04, 0x12
        /*001a*/ 	.short	(.L_6 - .L_5)
	.align		4
.L_5:
        /*001c*/ 	.word	index@(_Z11helloKernelv)
        /*0020*/ 	.word	0x00000008
.L_6:


//--------------------- .nv.compat                --------------------------
	.section	.nv.compat,"",@"SHT_CUDA_COMPAT_INFO"
	.align	4
        /*0000*/ 	.byte	0x02, 0x09, 0x00, 0x00, 0x02, 0x02, 0x01, 0x00, 0x02, 0x05, 0x05, 0x00, 0x03, 0x07, 0x01, 0x01
        /*0010*/ 	.byte	0x02, 0x03, 0x00, 0x00, 0x02, 0x06, 0x01, 0x00, 0x04, 0x0b, 0x08, 0x00, 0x09, 0x00, 0x00, 0x00
        /*0020*/ 	.byte	0x00, 0x00, 0x00, 0x00


//--------------------- .nv.info._Z11helloKernelv --------------------------
	.section	.nv.info._Z11helloKernelv,"",@"SHT_CUDA_INFO"
	.sectionflags	@""
	.align	4


	//----- nvinfo : EIATTR_CUDA_API_VERSION
	.align		4
        /*0000*/ 	.byte	0x04, 0x37
        /*0002*/ 	.short	(.L_8 - .L_7)
.L_7:
        /*0004*/ 	.word	0x00000082


	//----- nvinfo : EIATTR_SPARSE_MMA_MASK
	.align		4
.L_8:
        /*0008*/ 	.byte	0x03, 0x50
        /*000a*/ 	.short	0x0000


	//----- nvinfo : EIATTR_MAXREG_COUNT
	.align		4
        /*000c*/ 	.byte	0x03, 0x1b
        /*000e*/ 	.short	0x00ff


	//----- nvinfo : EIATTR_EXTERNS
	.align		4
        /*0010*/ 	.byte	0x04, 0x0f
        /*0012*/ 	.short	(.L_10 - .L_9)


	//   ....[0]....
	.align		4
.L_9:
        /*0014*/ 	.word	index@(vprintf)


	//----- nvinfo : EIATTR_MERCURY_ISA_VERSION
	.align		4
.L_10:
        /*0018*/ 	.byte	0x03, 0x5f
        /*001a*/ 	.short	0x0101


	//----- nvinfo : EIATTR_VRC_CTA_INIT_COUNT
	.align		4
        /*001c*/ 	.byte	0x02, 0x4a
	.zero		1
	.zero		1


	//----- nvinfo : EIATTR_SYSCALL_OFFSETS
	.align		4
        /*0020*/ 	.byte	0x04, 0x46
        /*0022*/ 	.short	(.L_12 - .L_11)


	//   ....[0]....
.L_11:
        /*0024*/ 	.word	0x00000110


	//----- nvinfo : EIATTR_EXIT_INSTR_OFFSETS
	.align		4
.L_12:
        /*0028*/ 	.byte	0x04, 0x1c
        /*002a*/ 	.short	(.L_14 - .L_13)


	//   ....[0]....
.L_13:
        /*002c*/ 	.word	0x00000120


	//----- nvinfo : EIATTR_SW_WAR
	.align		4
.L_14:
        /*0030*/ 	.byte	0x04, 0x36
        /*0032*/ 	.short	(.L_16 - .L_15)
.L_15:
        /*0034*/ 	.word	0x00000008
.L_16:


//--------------------- .nv.callgraph             --------------------------
	.section	.nv.callgraph,"",@"SHT_CUDA_CALLGRAPH"
	.align	4
	.sectionentsize	8
	.align		4
        /*0000*/ 	.word	0x00000000
	.align		4
        /*0004*/ 	.word	0xffffffff
	.align		4
        /*0008*/ 	.word	index@(_Z11helloKernelv)
	.align		4
        /*000c*/ 	.word	index@(vprintf)
	.align		4
        /*0010*/ 	.word	0x00000000
	.align		4
        /*0014*/ 	.word	0xfffffffe
	.align		4
        /*0018*/ 	.word	0x00000000
	.align		4
        /*001c*/ 	.word	0xfffffffd
	.align		4
        /*0020*/ 	.word	0x00000000
	.align		4
        /*0024*/ 	.word	0xfffffffc


//--------------------- .nv.constant4             --------------------------
	.section	.nv.constant4,"a",@progbits
	.align	8
	.align		8
.nv.constant4:
        /*0000*/ 	.dword	vprintf
	.align		8
        /*0008*/ 	.dword	$str


//--------------------- .text._Z11helloKernelv    --------------------------
	.section	.text._Z11helloKernelv,"ax",@progbits
	.align	128
        .global         _Z11helloKernelv
        .type           _Z11helloKernelv,@function
        .size           _Z11helloKernelv,(.L_x_2 - _Z11helloKernelv)
        .other          _Z11helloKernelv,@"STO_CUDA_ENTRY STV_DEFAULT"
_Z11helloKernelv:
.text._Z11helloKernelv:
[----:B------:R-:W0:Y:S01]  /*0000*/  LDC R1, c[0x0][0x37c] ;  /* 0x0000df00ff017b82 */ /* 0x000e220000000800 */
[----:B------:R-:W1:Y:S01]  /*0010*/  S2R R3, SR_TID.X ;  /* 0x0000000000037919 */ /* 0x000e620000002100 */
[----:B------:R-:W2:Y:S06]  /*0020*/  LDCU UR5, c[0x0][0x2fc] ;  /* 0x00005f80ff0577ac */ /* 0x000eac0008000800 */
[----:B------:R-:W1:Y:S01]  /*0030*/  S2UR UR6, SR_CTAID.X ;  /* 0x00000000000679c3 */ /* 0x000e620000002500 */
[----:B------:R-:W-:Y:S01]  /*0040*/  MOV R2, 0x0 ;  /* 0x0000000000027802 */ /* 0x000fe20000000f00 */
[----:B0-----:R-:W-:Y:S01]  /*0050*/  VIADD R1, R1, 0xfffffff8 ;  /* 0xfffffff801017836 */ /* 0x001fe20000000000 */
[----:B------:R-:W0:Y:S05]  /*0060*/  LDCU UR4, c[0x0][0x2f8] ;  /* 0x00005f00ff0477ac */ /* 0x000e2a0008000800 */
[----:B------:R-:W1:Y:S01]  /*0070*/  LDC R0, c[0x0][0x360] ;  /* 0x0000d800ff007b82 */ /* 0x000e620000000800 */
[----:B0-----:R-:W-:-:S05]  /*0080*/  IADD3 R6, P0, PT, R1, UR4, RZ ;  /* 0x0000000401067c10 */ /* 0x001fca000ff1e0ff */
[----:B--2---:R-:W-:Y:S02]  /*0090*/  IMAD.X R7, RZ, RZ, UR5, P0 ;  /* 0x00000005ff077e24 */ /* 0x004fe400080e06ff */
[----:B-1----:R-:W-:Y:S01]  /*00a0*/  IMAD R0, R0, UR6, R3 ;  /* 0x0000000600007c24 */ /* 0x002fe2000f8e0203 */
[----:B------:R-:W0:Y:S01]  /*00b0*/  LDCU.64 UR6, c[0x4][0x8] ;  /* 0x01000100ff0677ac */ /* 0x000e220008000a00 */
[----:B------:R-:W1:Y:S03]  /*00c0*/  LDC.64 R2, c[0x4][R2] ;  /* 0x0100000002027b82 */ /* 0x000e660000000a00 */
[----:B------:R2:W-:Y:S01]  /*00d0*/  STL [R1], R0 ;  /* 0x0000000001007387 */ /* 0x0005e20000100800 */
[----:B0-----:R-:W-:Y:S01]  /*00e0*/  IMAD.U32 R4, RZ, RZ, UR6 ;  /* 0x00000006ff047e24 */ /* 0x001fe2000f8e00ff */
[----:B--2---:R-:W-:-:S07]  /*00f0*/  MOV R5, UR7 ;  /* 0x0000000700057c02 */ /* 0x004fce0008000f00 */
[----:B------:R-:W-:-:S07]  /*0100*/  LEPC R20, `(.L_x_0) ;  /* 0x000000001014794e */ /* 0x000fce0000000000 */
[----:B-1----:R-:W-:Y:S05]  /*0110*/  CALL.ABS.NOINC R2 ;  /* 0x0000000002007343 */ /* 0x002fea0003c00000 */
.L_x_0:
[----:B------:R-:W-:Y:S05]  /*0120*/  EXIT ;  /* 0x000000000000794d */ /* 0x000fea0003800000 */
.L_x_1:
[----:B------:R-:W-:-:S00]  /*0130*/  BRA `(.L_x_1) ;  /* 0xfffffffc00fc7947 */ /* 0x000fc0000383ffff */
[----:B------:R-:W-:-:S00]  /*0140*/  NOP ;  /* 0x0000000000007918 */ /* 0x000fc00000000000 */
        /* <DEDUP_REMOVED lines=11> */
.L_x_2:


//--------------------- .nv.global.init           --------------------------
	.section	.nv.global.init,"aw",@progbits
.nv.global.init:
	.type		$str,@object
	.size		$str,(.L_0 - $str)
$str:
        /*0000*/ 	.byte	0x48, 0x65, 0x6c, 0x6c, 0x6f, 0x20, 0x77, 0x6f, 0x72, 0x6c, 0x64, 0x21, 0x20, 0x4d, 0x79, 0x20
        /*0010*/ 	.byte	0x74, 0x68, 0x72, 0x65, 0x61, 0x64, 0x49, 0x64, 0x20, 0x69, 0x73, 0x20, 0x25, 0x64, 0x0a, 0x00
.L_0:


//--------------------- .nv.shared.reserved.0     --------------------------
	.section	.nv.shared.reserved.0,"aw",@nobits
	.weak		__nv_reservedSMEM_offset_0_alias
	.size		__nv_reservedSMEM_offset_0_alias, 0, 64
	.other		__nv_reservedSMEM_offset_0_alias,@"STO_CUDA_RESERVED_SHARED STV_DEFAULT"
__nv_reservedSMEM_offset_0_alias:
	.zero		0
	.zero		64


//--------------------- .nv.constant0._Z11helloKernelv --------------------------
	.section	.nv.constant0._Z11helloKernelv,"a",@progbits
	.sectionflags	@""
	.align	4
.nv.constant0._Z11helloKernelv:
	.zero		896


//--------------------- SYMBOLS --------------------------

	.type		.nv.reservedSmem.offset0,@object
	.size		.nv.reservedSmem.offset0,0x4
	.type		vprintf,@function
